//
// Generated by NVIDIA NVVM Compiler
//
// Compiler Build ID: CL-36424714
// Cuda compilation tools, release 13.0, V13.0.88
// Based on NVVM 20.0.0
//

.version 9.0
.target sm_100
.address_size 64

	// .globl	_Z28pipnumberSinglePolygonKernelPKfS0_iiPi

.visible .entry _Z28pipnumberSinglePolygonKernelPKfS0_iiPi(
	.param .u64 .ptr .align 1 _Z28pipnumberSinglePolygonKernelPKfS0_iiPi_param_0,
	.param .u64 .ptr .align 1 _Z28pipnumberSinglePolygonKernelPKfS0_iiPi_param_1,
	.param .u32 _Z28pipnumberSinglePolygonKernelPKfS0_iiPi_param_2,
	.param .u32 _Z28pipnumberSinglePolygonKernelPKfS0_iiPi_param_3,
	.param .u64 .ptr .align 1 _Z28pipnumberSinglePolygonKernelPKfS0_iiPi_param_4
)
{
	.reg .pred 	%p<11>;
	.reg .b32 	%r<20>;
	.reg .b32 	%f<23>;
	.reg .b64 	%rd<15>;

	ld.param.u64 	%rd6, [_Z28pipnumberSinglePolygonKernelPKfS0_iiPi_param_0];
	ld.param.u64 	%rd7, [_Z28pipnumberSinglePolygonKernelPKfS0_iiPi_param_1];
	ld.param.u32 	%r9, [_Z28pipnumberSinglePolygonKernelPKfS0_iiPi_param_2];
	ld.param.u32 	%r10, [_Z28pipnumberSinglePolygonKernelPKfS0_iiPi_param_3];
	ld.param.u64 	%rd8, [_Z28pipnumberSinglePolygonKernelPKfS0_iiPi_param_4];
	cvta.to.global.u64 	%rd1, %rd8;
	mov.u32 	%r11, %ctaid.x;
	mov.u32 	%r1, %ntid.x;
	mov.u32 	%r12, %tid.x;
	mad.lo.s32 	%r19, %r11, %r1, %r12;
	add.s32 	%r3, %r10, -1;
	mul.lo.s32 	%r4, %r3, %r9;
	setp.ge.s32 	%p1, %r19, %r4;
	@%p1 bra 	$L__BB0_11;
	mov.u32 	%r13, %nctaid.x;
	mul.lo.s32 	%r5, %r1, %r13;
	cvta.to.global.u64 	%rd2, %rd7;
	cvta.to.global.u64 	%rd3, %rd6;
$L__BB0_2:
	setp.lt.s32 	%p2, %r10, 1;
	div.s32 	%r7, %r19, %r3;
	setp.ge.s32 	%p3, %r7, %r9;
	or.pred  	%p4, %p2, %p3;
	@%p4 bra 	$L__BB0_10;
	rem.s32 	%r14, %r19, %r3;
	shl.b32 	%r15, %r14, 1;
	mul.wide.s32 	%rd9, %r15, 4;
	add.s64 	%rd4, %rd2, %rd9;
	ld.global.nc.f32 	%f1, [%rd4+4];
	mul.lo.s32 	%r16, %r7, 3;
	mul.wide.s32 	%rd10, %r16, 4;
	add.s64 	%rd5, %rd3, %rd10;
	ld.global.nc.f32 	%f2, [%rd5+4];
	setp.gtu.f32 	%p5, %f1, %f2;
	@%p5 bra 	$L__BB0_7;
	ld.global.nc.f32 	%f3, [%rd4+12];
	setp.leu.f32 	%p6, %f3, %f2;
	@%p6 bra 	$L__BB0_10;
	ld.global.nc.f32 	%f5, [%rd4+8];
	ld.global.nc.f32 	%f6, [%rd4];
	sub.f32 	%f7, %f5, %f6;
	sub.f32 	%f8, %f2, %f1;
	mul.f32 	%f9, %f7, %f8;
	ld.global.nc.f32 	%f10, [%rd5];
	sub.f32 	%f11, %f10, %f6;
	sub.f32 	%f12, %f3, %f1;
	mul.f32 	%f13, %f11, %f12;
	setp.leu.f32 	%p7, %f9, %f13;
	@%p7 bra 	$L__BB0_10;
	mul.wide.s32 	%rd11, %r7, 4;
	add.s64 	%rd12, %rd1, %rd11;
	atom.global.add.u32 	%r17, [%rd12], 1;
	bra.uni 	$L__BB0_10;
$L__BB0_7:
	ld.global.nc.f32 	%f4, [%rd4+12];
	setp.gtu.f32 	%p8, %f4, %f2;
	@%p8 bra 	$L__BB0_10;
	ld.global.nc.f32 	%f14, [%rd4+8];
	ld.global.nc.f32 	%f15, [%rd4];
	sub.f32 	%f16, %f14, %f15;
	sub.f32 	%f17, %f2, %f1;
	mul.f32 	%f18, %f16, %f17;
	ld.global.nc.f32 	%f19, [%rd5];
	sub.f32 	%f20, %f19, %f15;
	sub.f32 	%f21, %f4, %f1;
	mul.f32 	%f22, %f20, %f21;
	setp.geu.f32 	%p9, %f18, %f22;
	@%p9 bra 	$L__BB0_10;
	mul.wide.s32 	%rd13, %r7, 4;
	add.s64 	%rd14, %rd1, %rd13;
	atom.global.add.u32 	%r18, [%rd14], -1;
$L__BB0_10:
	add.s32 	%r19, %r19, %r5;
	setp.lt.s32 	%p10, %r19, %r4;
	@%p10 bra 	$L__BB0_2;
$L__BB0_11:
	ret;

}


// ===== COMPILED SASS (sm_100) =====

	.target	sm_100

	.elftype	@"ET_EXEC"


//--------------------- .note.nv.tkinfo           --------------------------
	.section	.note.nv.tkinfo,"",@"SHT_NOTE"
	.sectionflags	@"SHF_NOTE_NV_TKINFO"
	.tkinfo
        /*0018*/ 	.word	0x00000002
        /*0030*/ 	.string	""
        /*0030*/ 	.string	"ptxas"
        /*0030*/ 	.string	"Cuda compilation tools, release 13.0, V13.0.88"
        /*0030*/ 	.string	"Build cuda_13.0.r13.0/compiler.36424714_0"
        /*0030*/ 	.string	"-arch sm_100 -m 64 "



//--------------------- .note.nv.cuinfo           --------------------------
	.section	.note.nv.cuinfo,"",@"SHT_NOTE"
	.sectionflags	@"SHF_NOTE_NV_CUINFO"
        /*0018*/ 	.short	0x0002
        /*001a*/ 	.short	0x0064
        /*001c*/ 	.short	0x0082
	.zero		2


//--------------------- .nv.info                  --------------------------
	.section	.nv.info,"",@"SHT_CUDA_INFO"
	.align	4


	//----- nvinfo : EIATTR_REGCOUNT
	.align		4
        /*0000*/ 	.byte	0x04, 0x2f
        /*0002*/ 	.short	(.L_1 - .L_0)
	.align		4
.L_0:
        /*0004*/ 	.word	index@(_Z28pipnumberSinglePolygonKernelPKfS0_iiPi)
        /*0008*/ 	.word	0x0000001c


	//----- nvinfo : EIATTR_FRAME_SIZE
	.align		4
.L_1:
        /*000c*/ 	.byte	0x04, 0x11
        /*000e*/ 	.short	(.L_3 - .L_2)
	.align		4
.L_2:
        /*0010*/ 	.word	index@(_Z28pipnumberSinglePolygonKernelPKfS0_iiPi)
        /*0014*/ 	.word	0x00000000


	//----- nvinfo : EIATTR_MIN_STACK_SIZE
	.align		4
.L_3:
        /*0018*/ 	.byte	0x04, 0x12
        /*001a*/ 	.short	(.L_5 - .L_4)
	.align		4
.L_4:
        /*001c*/ 	.word	index@(_Z28pipnumberSinglePolygonKernelPKfS0_iiPi)
        /*0020*/ 	.word	0x00000000
.L_5:


//--------------------- .nv.compat                --------------------------
	.section	.nv.compat,"",@"SHT_CUDA_COMPAT_INFO"
	.align	4
        /*0000*/ 	.byte	0x02, 0x09, 0x00, 0x00, 0x02, 0x02, 0x01, 0x00, 0x02, 0x05, 0x05, 0x00, 0x03, 0x07, 0x01, 0x01
        /*0010*/ 	.byte	0x02, 0x03, 0x00, 0x00, 0x02, 0x06, 0x01, 0x00, 0x04, 0x0b, 0x08, 0x00, 0x09, 0x00, 0x00, 0x00
        /*0020*/ 	.byte	0x00, 0x00, 0x00, 0x00


//--------------------- .nv.info._Z28pipnumberSinglePolygonKernelPKfS0_iiPi --------------------------
	.section	.nv.info._Z28pipnumberSinglePolygonKernelPKfS0_iiPi,"",@"SHT_CUDA_INFO"
	.sectionflags	@""
	.align	4


	//----- nvinfo : EIATTR_CUDA_API_VERSION
	.align		4
        /*0000*/ 	.byte	0x04, 0x37
        /*0002*/ 	.short	(.L_7 - .L_6)
.L_6:
        /*0004*/ 	.word	0x00000082


	//----- nvinfo : EIATTR_KPARAM_INFO
	.align		4
.L_7:
        /*0008*/ 	.byte	0x04, 0x17
        /*000a*/ 	.short	(.L_9 - .L_8)
.L_8:
        /*000c*/ 	.word	0x00000000
        /*0010*/ 	.short	0x0004
        /*0012*/ 	.short	0x0018
        /*0014*/ 	.byte	0x00, 0xf5, 0x21, 0x00


	//----- nvinfo : EIATTR_KPARAM_INFO
	.align		4
.L_9:
        /*0018*/ 	.byte	0x04, 0x17
        /*001a*/ 	.short	(.L_11 - .L_10)
.L_10:
        /*001c*/ 	.word	0x00000000
        /*0020*/ 	.short	0x0003
        /*0022*/ 	.short	0x0014
        /*0024*/ 	.byte	0x00, 0xf0, 0x11, 0x00


	//----- nvinfo : EIATTR_KPARAM_INFO
	.align		4
.L_11:
        /*0028*/ 	.byte	0x04, 0x17
        /*002a*/ 	.short	(.L_13 - .L_12)
.L_12:
        /*002c*/ 	.word	0x00000000
        /*0030*/ 	.short	0x0002
        /*0032*/ 	.short	0x0010
        /*0034*/ 	.byte	0x00, 0xf0, 0x11, 0x00


	//----- nvinfo : EIATTR_KPARAM_INFO
	.align		4
.L_13:
        /*0038*/ 	.byte	0x04, 0x17
        /*003a*/ 	.short	(.L_15 - .L_14)
.L_14:
        /*003c*/ 	.word	0x00000000
        /*0040*/ 	.short	0x0001
        /*0042*/ 	.short	0x0008
        /*0044*/ 	.byte	0x00, 0xf5, 0x21, 0x00


	//----- nvinfo : EIATTR_KPARAM_INFO
	.align		4
.L_15:
        /*0048*/ 	.byte	0x04, 0x17
        /*004a*/ 	.short	(.L_17 - .L_16)
.L_16:
        /*004c*/ 	.word	0x00000000
        /*0050*/ 	.short	0x0000
        /*0052*/ 	.short	0x0000
        /*0054*/ 	.byte	0x00, 0xf5, 0x21, 0x00


	//----- nvinfo : EIATTR_SPARSE_MMA_MASK
	.align		4
.L_17:
        /*0058*/ 	.byte	0x03, 0x50
        /*005a*/ 	.short	0x0000


	//----- nvinfo : EIATTR_MAXREG_COUNT
	.align		4
        /*005c*/ 	.byte	0x03, 0x1b
        /*005e*/ 	.short	0x00ff


	//----- nvinfo : EIATTR_MERCURY_ISA_VERSION
	.align		4
        /*0060*/ 	.byte	0x03, 0x5f
        /*0062*/ 	.short	0x0101


	//----- nvinfo : EIATTR_VRC_CTA_INIT_COUNT
	.align		4
        /*0064*/ 	.byte	0x02, 0x4a
	.zero		1
	.zero		1


	//----- nvinfo : EIATTR_EXIT_INSTR_OFFSETS
	.align		4
        /*0068*/ 	.byte	0x04, 0x1c
        /*006a*/ 	.short	(.L_19 - .L_18)


	//   ....[0]....
.L_18:
        /*006c*/ 	.word	0x00000090


	//   ....[1]....
        /*0070*/ 	.word	0x000006d0


	//----- nvinfo : EIATTR_CRS_STACK_SIZE
	.align		4
.L_19:
        /*0074*/ 	.byte	0x04, 0x1e
        /*0076*/ 	.short	(.L_21 - .L_20)
.L_20:
        /*0078*/ 	.word	0x00000000


	//----- nvinfo : EIATTR_CBANK_PARAM_SIZE
	.align		4
.L_21:
        /*007c*/ 	.byte	0x03, 0x19
        /*007e*/ 	.short	0x0020


	//----- nvinfo : EIATTR_PARAM_CBANK
	.align		4
        /*0080*/ 	.byte	0x04, 0x0a
        /*0082*/ 	.short	(.L_23 - .L_22)
	.align		4
.L_22:
        /*0084*/ 	.word	index@(.nv.constant0._Z28pipnumberSinglePolygonKernelPKfS0_iiPi)
        /*0088*/ 	.short	0x0380
        /*008a*/ 	.short	0x0020


	//----- nvinfo : EIATTR_SW_WAR
	.align		4
.L_23:
        /*008c*/ 	.byte	0x04, 0x36
        /*008e*/ 	.short	(.L_25 - .L_24)
.L_24:
        /*0090*/ 	.word	0x00000008
.L_25:


//--------------------- .nv.callgraph             --------------------------
	.section	.nv.callgraph,"",@"SHT_CUDA_CALLGRAPH"
	.align	4
	.sectionentsize	8
	.align		4
        /*0000*/ 	.word	0x00000000
	.align		4
        /*0004*/ 	.word	0xffffffff
	.align		4
        /*0008*/ 	.word	0x00000000
	.align		4
        /*000c*/ 	.word	0xfffffffe
	.align		4
        /*0010*/ 	.word	0x00000000
	.align		4
        /*0014*/ 	.word	0xfffffffd
	.align		4
        /*0018*/ 	.word	0x00000000
	.align		4
        /*001c*/ 	.word	0xfffffffc


//--------------------- .text._Z28pipnumberSinglePolygonKernelPKfS0_iiPi --------------------------
	.section	.text._Z28pipnumberSinglePolygonKernelPKfS0_iiPi,"ax",@progbits
	.align	128
        .global         _Z28pipnumberSinglePolygonKernelPKfS0_iiPi
        .type           _Z28pipnumberSinglePolygonKernelPKfS0_iiPi,@function
        .size           _Z28pipnumberSinglePolygonKernelPKfS0_iiPi,(.L_x_5 - _Z28pipnumberSinglePolygonKernelPKfS0_iiPi)
        .other          _Z28pipnumberSinglePolygonKernelPKfS0_iiPi,@"STO_CUDA_ENTRY STV_DEFAULT"
_Z28pipnumberSinglePolygonKernelPKfS0_iiPi:
.text._Z28pipnumberSinglePolygonKernelPKfS0_iiPi:
[----:B------:R-:W-:Y:S01]  /*0000*/  LDC R1, c[0x0][0x37c] ;  /* 0x0000df00ff017b82 */ /* 0x000fe20000000800 */
[----:B------:R-:W0:Y:S07]  /*0010*/  S2R R19, SR_TID.X ;  /* 0x0000000000137919 */ /* 0x000e2e0000002100 */
[----:B------:R-:W1:Y:S08]  /*0020*/  LDC.64 R16, c[0x0][0x390] ;  /* 0x0000e400ff107b82 */ /* 0x000e700000000a00 */
[----:B------:R-:W0:Y:S08]  /*0030*/  S2UR UR4, SR_CTAID.X ;  /* 0x00000000000479c3 */ /* 0x000e300000002500 */
[----:B------:R-:W0:Y:S01]  /*0040*/  LDC R18, c[0x0][0x360] ;  /* 0x0000d800ff127b82 */ /* 0x000e220000000800 */
[----:B-1----:R-:W-:-:S05]  /*0050*/  IADD3 R17, PT, PT, R17, -0x1, RZ ;  /* 0xffffffff11117810 */ /* 0x002fca0007ffe0ff */
[----:B------:R-:W-:Y:S02]  /*0060*/  IMAD R0, R17, R16, RZ ;  /* 0x0000001011007224 */ /* 0x000fe400078e02ff */
[----:B0-----:R-:W-:-:S05]  /*0070*/  IMAD R19, R18, UR4, R19 ;  /* 0x0000000412137c24 */ /* 0x001fca000f8e0213 */
[----:B------:R-:W-:-:S13]  /*0080*/  ISETP.GE.AND P0, PT, R19, R0, PT ;  /* 0x000000001300720c */ /* 0x000fda0003f06270 */
[----:B------:R-:W-:Y:S05]  /*0090*/  @P0 EXIT ;  /* 0x000000000000094d */ /* 0x000fea0003800000 */
[----:B------:R-:W-:Y:S01]  /*00a0*/  IABS R16, R17 ;  /* 0x0000001100107213 */ /* 0x000fe20000000000 */
[----:B------:R-:W0:Y:S01]  /*00b0*/  LDC.64 R8, c[0x0][0x398] ;  /* 0x0000e600ff087b82 */ /* 0x000e220000000a00 */
[----:B------:R-:W1:Y:S02]  /*00c0*/  LDCU UR4, c[0x0][0x370] ;  /* 0x00006e00ff0477ac */ /* 0x000e640008000800 */
[----:B------:R-:W2:Y:S01]  /*00d0*/  I2F.RP R10, R16 ;  /* 0x00000010000a7306 */ /* 0x000ea20000209400 */
[----:B------:R-:W3:Y:S04]  /*00e0*/  LDCU.64 UR6, c[0x0][0x358] ;  /* 0x00006b00ff0677ac */ /* 0x000ee80008000a00 */
[----:B------:R-:W4:Y:S08]  /*00f0*/  LDC.64 R6, c[0x0][0x380] ;  /* 0x0000e000ff067b82 */ /* 0x000f300000000a00 */
[----:B------:R-:W0:Y:S01]  /*0100*/  LDC.64 R4, c[0x0][0x388] ;  /* 0x0000e200ff047b82 */ /* 0x000e220000000a00 */
[----:B--2---:R-:W2:Y:S01]  /*0110*/  MUFU.RCP R10, R10 ;  /* 0x0000000a000a7308 */ /* 0x004ea20000001000 */
[----:B-1----:R-:W-:-:S06]  /*0120*/  IMAD R18, R18, UR4, RZ ;  /* 0x0000000412127c24 */ /* 0x002fcc000f8e02ff */
[----:B------:R-:W1:Y:S01]  /*0130*/  LDC.64 R2, c[0x0][0x390] ;  /* 0x0000e400ff027b82 */ /* 0x000e620000000a00 */
[----:B--2---:R-:W-:-:S04]  /*0140*/  VIADD R14, R10, 0xffffffe ;  /* 0x0ffffffe0a0e7836 */ /* 0x004fc80000000000 */
[----:B------:R2:W5:Y:S02]  /*0150*/  F2I.FTZ.U32.TRUNC.NTZ R15, R14 ;  /* 0x0000000e000f7305 */ /* 0x000564000021f000 */
[----:B--2---:R-:W-:Y:S01]  /*0160*/  IMAD.MOV.U32 R14, RZ, RZ, RZ ;  /* 0x000000ffff0e7224 */ /* 0x004fe200078e00ff */
[----:B-----5:R-:W-:-:S05]  /*0170*/  IADD3 R11, PT, PT, RZ, -R15, RZ ;  /* 0x8000000fff0b7210 */ /* 0x020fca0007ffe0ff */
[----:B------:R-:W-:-:S04]  /*0180*/  IMAD R11, R11, R16, RZ ;  /* 0x000000100b0b7224 */ /* 0x000fc800078e02ff */
[----:B---34-:R-:W-:-:S07]  /*0190*/  IMAD.HI.U32 R14, R15, R11, R14 ;  /* 0x0000000b0f0e7227 */ /* 0x018fce00078e000e */
.L_x_3:
[----:B-12---:R-:W-:Y:S01]  /*01a0*/  IABS R10, R17 ;  /* 0x00000011000a7213 */ /* 0x006fe20000000000 */
[----:B------:R-:W-:Y:S01]  /*01b0*/  BSSY.RECONVERGENT B0, `(.L_x_0) ;  /* 0x000004e000007945 */ /* 0x000fe20003800200 */
[----:B------:R-:W-:Y:S02]  /*01c0*/  IABS R11, R19 ;  /* 0x00000013000b7213 */ /* 0x000fe40000000000 */
[----:B------:R-:W-:Y:S02]  /*01d0*/  IADD3 R12, PT, PT, RZ, -R10, RZ ;  /* 0x8000000aff0c7210 */ /* 0x000fe40007ffe0ff */
[----:B------:R-:W-:Y:S01]  /*01e0*/  IABS R20, R17 ;  /* 0x0000001100147213 */ /* 0x000fe20000000000 */
[----:B------:R-:W-:Y:S01]  /*01f0*/  IMAD.HI.U32 R10, R14, R11, RZ ;  /* 0x0000000b0e0a7227 */ /* 0x000fe200078e00ff */
[----:B------:R-:W-:-:S03]  /*0200*/  LOP3.LUT R13, RZ, R17, RZ, 0x33, !PT ;  /* 0x00000011ff0d7212 */ /* 0x000fc600078e33ff */
[----:B------:R-:W-:Y:S01]  /*0210*/  IMAD R11, R10, R12, R11 ;  /* 0x0000000c0a0b7224 */ /* 0x000fe200078e020b */
[----:B------:R-:W-:-:S04]  /*0220*/  LOP3.LUT R12, R19, R17, RZ, 0x3c, !PT ;  /* 0x00000011130c7212 */ /* 0x000fc800078e3cff */
[----:B------:R-:W-:Y:S02]  /*0230*/  ISETP.GT.U32.AND P2, PT, R16, R11, PT ;  /* 0x0000000b1000720c */ /* 0x000fe40003f44070 */
[----:B------:R-:W-:-:S11]  /*0240*/  ISETP.GE.AND P0, PT, R12, RZ, PT ;  /* 0x000000ff0c00720c */ /* 0x000fd60003f06270 */
[----:B------:R-:W-:Y:S01]  /*0250*/  @!P2 IMAD.IADD R11, R11, 0x1, -R20 ;  /* 0x000000010b0ba824 */ /* 0x000fe200078e0a14 */
[----:B------:R-:W-:-:S04]  /*0260*/  @!P2 IADD3 R10, PT, PT, R10, 0x1, RZ ;  /* 0x000000010a0aa810 */ /* 0x000fc80007ffe0ff */
[----:B------:R-:W-:-:S13]  /*0270*/  ISETP.GE.U32.AND P1, PT, R11, R16, PT ;  /* 0x000000100b00720c */ /* 0x000fda0003f26070 */
[----:B------:R-:W-:Y:S01]  /*0280*/  @P1 VIADD R10, R10, 0x1 ;  /* 0x000000010a0a1836 */ /* 0x000fe20000000000 */
[----:B------:R-:W-:-:S04]  /*0290*/  ISETP.NE.AND P1, PT, R17, RZ, PT ;  /* 0x000000ff1100720c */ /* 0x000fc80003f25270 */
[----:B------:R-:W-:-:S04]  /*02a0*/  @!P0 IADD3 R10, PT, PT, -R10, RZ, RZ ;  /* 0x000000ff0a0a8210 */ /* 0x000fc80007ffe1ff */
[----:B------:R-:W-:-:S04]  /*02b0*/  SEL R21, R13, R10, !P1 ;  /* 0x0000000a0d157207 */ /* 0x000fc80004800000 */
[----:B-1----:R-:W-:-:S04]  /*02c0*/  ISETP.GE.AND P0, PT, R21, R2, PT ;  /* 0x000000021500720c */ /* 0x002fc80003f06270 */
[----:B------:R-:W-:-:S13]  /*02d0*/  ISETP.LT.OR P0, PT, R3, 0x1, P0 ;  /* 0x000000010300780c */ /* 0x000fda0000701670 */
[----:B------:R-:W-:Y:S05]  /*02e0*/  @P0 BRA `(.L_x_1) ;  /* 0x0000000000e80947 */ /* 0x000fea0003800000 */
[----:B------:R-:W-:Y:S01]  /*02f0*/  IMAD.MOV.U32 R16, RZ, RZ, R20 ;  /* 0x000000ffff107224 */ /* 0x000fe200078e0014 */
[----:B------:R-:W-:Y:S02]  /*0300*/  ISETP.GE.AND P2, PT, R19, RZ, PT ;  /* 0x000000ff1300720c */ /* 0x000fe40003f46270 */
[----:B------:R-:W-:Y:S02]  /*0310*/  IADD3 R10, PT, PT, R11, -R20, RZ ;  /* 0x800000140b0a7210 */ /* 0x000fe40007ffe0ff */
[----:B------:R-:W-:-:S04]  /*0320*/  ISETP.GT.U32.AND P0, PT, R16, R11, PT ;  /* 0x0000000b1000720c */ /* 0x000fc80003f04070 */
[----:B------:R-:W-:Y:S01]  /*0330*/  SEL R10, R10, R11, !P0 ;  /* 0x0000000b0a0a7207 */ /* 0x000fe20004000000 */
[----:B------:R-:W-:-:S04]  /*0340*/  IMAD R11, R21, 0x3, RZ ;  /* 0x00000003150b7824 */ /* 0x000fc800078e02ff */
[----:B------:R-:W-:-:S05]  /*0350*/  @!P2 IMAD.MOV R10, RZ, RZ, -R10 ;  /* 0x000000ffff0aa224 */ /* 0x000fca00078e0a0a */
[----:B------:R-:W-:-:S04]  /*0360*/  SEL R10, R13, R10, !P1 ;  /* 0x0000000a0d0a7207 */ /* 0x000fc80004800000 */
[----:B------:R-:W-:Y:S01]  /*0370*/  SHF.L.U32 R13, R10, 0x1, RZ ;  /* 0x000000010a0d7819 */ /* 0x000fe200000006ff */
[----:B------:R-:W-:-:S04]  /*0380*/  IMAD.WIDE R10, R11, 0x4, R6 ;  /* 0x000000040b0a7825 */ /* 0x000fc800078e0206 */
[----:B0-----:R-:W-:Y:S01]  /*0390*/  IMAD.WIDE R12, R13, 0x4, R4 ;  /* 0x000000040d0c7825 */ /* 0x001fe200078e0204 */
[----:B------:R-:W2:Y:S04]  /*03a0*/  LDG.E.CONSTANT R23, desc[UR6][R10.64+0x4] ;  /* 0x000004060a177981 */ /* 0x000ea8000c1e9900 */
[----:B------:R-:W2:Y:S01]  /*03b0*/  LDG.E.CONSTANT R22, desc[UR6][R12.64+0x4] ;  /* 0x000004060c167981 */ /* 0x000ea2000c1e9900 */
[----:B------:R-:W0:Y:S01]  /*03c0*/  I2F.RP R24, R20 ;  /* 0x0000001400187306 */ /* 0x000e220000209400 */
[----:B------:R-:W-:-:S07]  /*03d0*/  HFMA2 R14, -RZ, RZ, 0, 0 ;  /* 0x00000000ff0e7431 */ /* 0x000fce00000001ff */
[----:B0-----:R-:W0:Y:S02]  /*03e0*/  MUFU.RCP R24, R24 ;  /* 0x0000001800187308 */ /* 0x001e240000001000 */
[----:B0-----:R-:W-:-:S06]  /*03f0*/  VIADD R15, R24, 0xffffffe ;  /* 0x0ffffffe180f7836 */ /* 0x001fcc0000000000 */
[----:B------:R-:W0:Y:S02]  /*0400*/  F2I.FTZ.U32.TRUNC.NTZ R15, R15 ;  /* 0x0000000f000f7305 */ /* 0x000e24000021f000 */
[----:B0-----:R-:W-:-:S05]  /*0410*/  IADD3 R25, PT, PT, RZ, -R15, RZ ;  /* 0x8000000fff197210 */ /* 0x001fca0007ffe0ff */
[----:B------:R-:W-:-:S04]  /*0420*/  IMAD R25, R25, R20, RZ ;  /* 0x0000001419197224 */ /* 0x000fc800078e02ff */
[----:B------:R-:W-:Y:S01]  /*0430*/  IMAD.HI.U32 R14, R15, R25, R14 ;  /* 0x000000190f0e7227 */ /* 0x000fe200078e000e */
[----:B--2---:R-:W-:-:S13]  /*0440*/  FSETP.GTU.AND P0, PT, R22, R23, PT ;  /* 0x000000171600720b */ /* 0x004fda0003f0c000 */
[----:B------:R-:W-:Y:S05]  /*0450*/  @P0 BRA `(.L_x_2) ;  /* 0x0000000000480947 */ /* 0x000fea0003800000 */
[----:B------:R-:W2:Y:S02]  /*0460*/  LDG.E.CONSTANT R25, desc[UR6][R12.64+0xc] ;  /* 0x00000c060c197981 */ /* 0x000ea4000c1e9900 */
[----:B--2---:R-:W-:-:S13]  /*0470*/  FSETP.GT.AND P0, PT, R25, R23, PT ;  /* 0x000000171900720b */ /* 0x004fda0003f04000 */
[----:B------:R-:W-:Y:S05]  /*0480*/  @!P0 BRA `(.L_x_1) ;  /* 0x0000000000808947 */ /* 0x000fea0003800000 */
[----:B------:R-:W2:Y:S04]  /*0490*/  LDG.E.CONSTANT R15, desc[UR6][R12.64+0x8] ;  /* 0x000008060c0f7981 */ /* 0x000ea8000c1e9900 */
[----:B------:R-:W2:Y:S04]  /*04a0*/  LDG.E.CONSTANT R20, desc[UR6][R12.64] ;  /* 0x000000060c147981 */ /* 0x000ea8000c1e9900 */
[----:B------:R-:W3:Y:S01]  /*04b0*/  LDG.E.CONSTANT R11, desc[UR6][R10.64] ;  /* 0x000000060a0b7981 */ /* 0x000ee2000c1e9900 */
[C---:B------:R-:W-:Y:S01]  /*04c0*/  FADD R24, -R22.reuse, R23 ;  /* 0x0000001716187221 */ /* 0x040fe20000000100 */
[----:B------:R-:W-:Y:S01]  /*04d0*/  FADD R23, -R22, R25 ;  /* 0x0000001916177221 */ /* 0x000fe20000000100 */
[----:B--2---:R-:W-:Y:S01]  /*04e0*/  FADD R15, R15, -R20 ;  /* 0x800000140f0f7221 */ /* 0x004fe20000000000 */
[----:B---3--:R-:W-:-:S03]  /*04f0*/  FADD R20, -R20, R11 ;  /* 0x0000000b14147221 */ /* 0x008fc60000000100 */
[----:B------:R-:W-:Y:S01]  /*0500*/  FMUL R15, R15, R24 ;  /* 0x000000180f0f7220 */ /* 0x000fe20000400000 */
[----:B------:R-:W-:-:S05]  /*0510*/  FMUL R20, R20, R23 ;  /* 0x0000001714147220 */ /* 0x000fca0000400000 */
[----:B------:R-:W-:-:S13]  /*0520*/  FSETP.GT.AND P0, PT, R15, R20, PT ;  /* 0x000000140f00720b */ /* 0x000fda0003f04000 */
[----:B------:R-:W-:Y:S05]  /*0530*/  @!P0 BRA `(.L_x_1) ;  /* 0x0000000000548947 */ /* 0x000fea0003800000 */
[----:B------:R-:W-:-:S04]  /*0540*/  IMAD.WIDE R10, R21, 0x4, R8 ;  /* 0x00000004150a7825 */ /* 0x000fc800078e0208 */
[----:B------:R-:W-:-:S05]  /*0550*/  IMAD.MOV.U32 R13, RZ, RZ, 0x1 ;  /* 0x00000001ff0d7424 */ /* 0x000fca00078e00ff */
[----:B------:R2:W-:Y:S01]  /*0560*/  REDG.E.ADD.STRONG.GPU desc[UR6][R10.64], R13 ;  /* 0x0000000d0a00798e */ /* 0x0005e2000c12e106 */
[----:B------:R-:W-:Y:S05]  /*0570*/  BRA `(.L_x_1) ;  /* 0x0000000000447947 */ /* 0x000fea0003800000 */
.L_x_2:
[----:B------:R-:W2:Y:S02]  /*0580*/  LDG.E.CONSTANT R15, desc[UR6][R12.64+0xc] ;  /* 0x00000c060c0f7981 */ /* 0x000ea4000c1e9900 */
[----:B--2---:R-:W-:-:S13]  /*0590*/  FSETP.GTU.AND P0, PT, R15, R23, PT ;  /* 0x000000170f00720b */ /* 0x004fda0003f0c000 */
[----:B------:R-:W-:Y:S05]  /*05a0*/  @P0 BRA `(.L_x_1) ;  /* 0x0000000000380947 */ /* 0x000fea0003800000 */
        /* <DEDUP_REMOVED lines=9> */
[----:B------:R-:W-:-:S13]  /*0640*/  FSETP.GEU.AND P0, PT, R23, R22, PT ;  /* 0x000000161700720b */ /* 0x000fda0003f0e000 */
[----:B------:R-:W-:Y:S05]  /*0650*/  @P0 BRA `(.L_x_1) ;  /* 0x00000000000c0947 */ /* 0x000fea0003800000 */
[----:B------:R-:W-:Y:S01]  /*0660*/  IMAD.WIDE R10, R21, 0x4, R8 ;  /* 0x00000004150a7825 */ /* 0x000fe200078e0208 */
[----:B------:R-:W-:-:S05]  /*0670*/  MOV R13, 0xffffffff ;  /* 0xffffffff000d7802 */ /* 0x000fca0000000f00 */
[----:B------:R1:W-:Y:S02]  /*0680*/  REDG.E.ADD.STRONG.GPU desc[UR6][R10.64], R13 ;  /* 0x0000000d0a00798e */ /* 0x0003e4000c12e106 */
.L_x_1:
[----:B------:R-:W-:Y:S05]  /*0690*/  BSYNC.RECONVERGENT B0 ;  /* 0x0000000000007941 */ /* 0x000fea0003800200 */
.L_x_0:
[----:B------:R-:W-:-:S04]  /*06a0*/  IADD3 R19, PT, PT, R18, R19, RZ ;  /* 0x0000001312137210 */ /* 0x000fc80007ffe0ff */
[----:B------:R-:W-:-:S13]  /*06b0*/  ISETP.GE.AND P0, PT, R19, R0, PT ;  /* 0x000000001300720c */ /* 0x000fda0003f06270 */
[----:B------:R-:W-:Y:S05]  /*06c0*/  @!P0 BRA `(.L_x_3) ;  /* 0xfffffff800b48947 */ /* 0x000fea000383ffff */
[----:B------:R-:W-:Y:S05]  /*06d0*/  EXIT ;  /* 0x000000000000794d */ /* 0x000fea0003800000 */
.L_x_4:
[----:B------:R-:W-:-:S00]  /*06e0*/  BRA `(.L_x_4) ;  /* 0xfffffffc00fc7947 */ /* 0x000fc0000383ffff */
[----:B------:R-:W-:-:S00]  /*06f0*/  NOP ;  /* 0x0000000000007918 */ /* 0x000fc00000000000 */
        /* <DEDUP_REMOVED lines=8> */
.L_x_5:


//--------------------- .nv.shared.reserved.0     --------------------------
	.section	.nv.shared.reserved.0,"aw",@nobits
	.weak		__nv_reservedSMEM_offset_0_alias
	.size		__nv_reservedSMEM_offset_0_alias, 0, 64
	.other		__nv_reservedSMEM_offset_0_alias,@"STO_CUDA_RESERVED_SHARED STV_DEFAULT"
__nv_reservedSMEM_offset_0_alias:
	.zero		0
	.zero		64


//--------------------- .nv.constant0._Z28pipnumberSinglePolygonKernelPKfS0_iiPi --------------------------
	.section	.nv.constant0._Z28pipnumberSinglePolygonKernelPKfS0_iiPi,"a",@progbits
	.sectionflags	@""
	.align	4
.nv.constant0._Z28pipnumberSinglePolygonKernelPKfS0_iiPi:
	.zero		928


//--------------------- SYMBOLS --------------------------

	.type		.nv.reservedSmem.offset0,@object
	.size		.nv.reservedSmem.offset0,0x4
